	.headerflags	@"EF_CUDA_TEXMODE_UNIFIED EF_CUDA_64BIT_ADDRESS EF_CUDA_ACCELERATORS EF_CUDA_SM90 EF_CUDA_VIRTUAL_SM(EF_CUDA_SM90)"
	.elftype	@"ET_EXEC"


//--------------------- .nv.info                  --------------------------
	.section	.nv.info,"",@"SHT_CUDA_INFO"
	.align	4


	//----- nvinfo : EIATTR_REGCOUNT
	.align		4
        /*0000*/ 	.byte	0x04, 0x2f
        /*0002*/ 	.short	(.L_1 - .L_0)
	.align		4
.L_0:
        /*0004*/ 	.word	index@(triton_poi_fused_convolution_leaky_relu_59)
        /*0008*/ 	.word	0x00000010


	//----- nvinfo : EIATTR_MIN_STACK_SIZE
	.align		4
.L_1:
        /*000c*/ 	.byte	0x04, 0x12
        /*000e*/ 	.short	(.L_3 - .L_2)
	.align		4
.L_2:
        /*0010*/ 	.word	index@(triton_poi_fused_convolution_leaky_relu_59)
        /*0014*/ 	.word	0x00000000


	//----- nvinfo : EIATTR_FRAME_SIZE
	.align		4
.L_3:
        /*0018*/ 	.byte	0x04, 0x11
        /*001a*/ 	.short	(.L_5 - .L_4)
	.align		4
.L_4:
        /*001c*/ 	.word	index@(triton_poi_fused_convolution_leaky_relu_59)
        /*0020*/ 	.word	0x00000000


	//----- nvinfo : EIATTR_MIN_STACK_SIZE
	.align		4
.L_5:
        /*0024*/ 	.byte	0x04, 0x12
        /*0026*/ 	.short	(.L_7 - .L_6)
	.align		4
.L_6:
        /*0028*/ 	.word	index@(triton_poi_fused_convolution_leaky_relu_59)
        /*002c*/ 	.word	0x00000000
.L_7:


//--------------------- .nv.info.triton_poi_fused_convolution_leaky_relu_59 --------------------------
	.section	.nv.info.triton_poi_fused_convolution_leaky_relu_59,"",@"SHT_CUDA_INFO"
	.sectionflags	@""
	.align	4


	//----- nvinfo : EIATTR_CUDA_API_VERSION
	.align		4
        /*0000*/ 	.byte	0x04, 0x37
        /*0002*/ 	.short	(.L_9 - .L_8)
.L_8:
        /*0004*/ 	.word	0x0000007c


	//----- nvinfo : EIATTR_KPARAM_INFO
	.align		4
.L_9:
        /*0008*/ 	.byte	0x04, 0x17
        /*000a*/ 	.short	(.L_11 - .L_10)
.L_10:
        /*000c*/ 	.word	0x00000000
        /*0010*/ 	.short	0x0003
        /*0012*/ 	.short	0x0018
        /*0014*/ 	.byte	0x00, 0xf0, 0x11, 0x00


	//----- nvinfo : EIATTR_KPARAM_INFO
	.align		4
.L_11:
        /*0018*/ 	.byte	0x04, 0x17
        /*001a*/ 	.short	(.L_13 - .L_12)
.L_12:
        /*001c*/ 	.word	0x00000000
        /*0020*/ 	.short	0x0002
        /*0022*/ 	.short	0x0010
        /*0024*/ 	.byte	0x00, 0xf4, 0x21, 0x00


	//----- nvinfo : EIATTR_KPARAM_INFO
	.align		4
.L_13:
        /*0028*/ 	.byte	0x04, 0x17
        /*002a*/ 	.short	(.L_15 - .L_14)
.L_14:
        /*002c*/ 	.word	0x00000000
        /*0030*/ 	.short	0x0001
        /*0032*/ 	.short	0x0008
        /*0034*/ 	.byte	0x00, 0xf4, 0x21, 0x00


	//----- nvinfo : EIATTR_KPARAM_INFO
	.align		4
.L_15:
        /*0038*/ 	.byte	0x04, 0x17
        /*003a*/ 	.short	(.L_17 - .L_16)
.L_16:
        /*003c*/ 	.word	0x00000000
        /*0040*/ 	.short	0x0000
        /*0042*/ 	.short	0x0000
        /*0044*/ 	.byte	0x00, 0xf4, 0x21, 0x00


	//----- nvinfo : EIATTR_SPARSE_MMA_MASK
	.align		4
.L_17:
        /*0048*/ 	.byte	0x03, 0x50
        /*004a*/ 	.short	0x0000


	//----- nvinfo : EIATTR_MAXREG_COUNT
	.align		4
        /*004c*/ 	.byte	0x03, 0x1b
        /*004e*/ 	.short	0x00ff


	//----- nvinfo : EIATTR_EXIT_INSTR_OFFSETS
	.align		4
        /*0050*/ 	.byte	0x04, 0x1c
        /*0052*/ 	.short	(.L_19 - .L_18)


	//   ....[0]....
.L_18:
        /*0054*/ 	.word	0x00000220


	//   ....[1]....
        /*0058*/ 	.word	0x00000240


	//----- nvinfo : EIATTR_REQNTID
	.align		4
.L_19:
        /*005c*/ 	.byte	0x04, 0x10
        /*005e*/ 	.short	(.L_21 - .L_20)
.L_20:
        /*0060*/ 	.word	0x00000080
        /*0064*/ 	.word	0x00000001
        /*0068*/ 	.word	0x00000001


	//----- nvinfo : EIATTR_CBANK_PARAM_SIZE
	.align		4
.L_21:
        /*006c*/ 	.byte	0x03, 0x19
        /*006e*/ 	.short	0x001c


	//----- nvinfo : EIATTR_PARAM_CBANK
	.align		4
        /*0070*/ 	.byte	0x04, 0x0a
        /*0072*/ 	.short	(.L_23 - .L_22)
	.align		4
.L_22:
        /*0074*/ 	.word	index@(.nv.constant0.triton_poi_fused_convolution_leaky_relu_59)
        /*0078*/ 	.short	0x0210
        /*007a*/ 	.short	0x001c


	//----- nvinfo : EIATTR_SW_WAR
	.align		4
.L_23:
        /*007c*/ 	.byte	0x04, 0x36
        /*007e*/ 	.short	(.L_25 - .L_24)
.L_24:
        /*0080*/ 	.word	0x00000008
.L_25:


//--------------------- .nv.callgraph             --------------------------
	.section	.nv.callgraph,"",@"SHT_CUDA_CALLGRAPH"
	.align	4
	.sectionentsize	8
	.align		4
        /*0000*/ 	.word	0x00000000
	.align		4
        /*0004*/ 	.word	0xffffffff
	.align		4
        /*0008*/ 	.word	0x00000000
	.align		4
        /*000c*/ 	.word	0xfffffffe
	.align		4
        /*0010*/ 	.word	0x00000000
	.align		4
        /*0014*/ 	.word	0xfffffffd
	.align		4
        /*0018*/ 	.word	0x00000000
	.align		4
        /*001c*/ 	.word	0xfffffffc


//--------------------- .text.triton_poi_fused_convolution_leaky_relu_59 --------------------------
	.section	.text.triton_poi_fused_convolution_leaky_relu_59,"ax",@progbits
	.align	128
        .global         triton_poi_fused_convolution_leaky_relu_59
        .type           triton_poi_fused_convolution_leaky_relu_59,@function
        .size           triton_poi_fused_convolution_leaky_relu_59,(.L_x_1 - triton_poi_fused_convolution_leaky_relu_59)
        .other          triton_poi_fused_convolution_leaky_relu_59,@"STO_CUDA_ENTRY STV_DEFAULT"
triton_poi_fused_convolution_leaky_relu_59:
.text.triton_poi_fused_convolution_leaky_relu_59:
[----:B------:R-:W0:Y:S02]  /*0000*/  LDC R1, c[0x0][0x28] ;  /* 0x00000a00ff017b82 */ /* 0x000e240000000800 */
[----:B------:R-:W1:Y:S01]  /*0010*/  S2R R0, SR_TID.X ;  /* 0x0000000000007919 */ /* 0x000e620000002100 */
[----:B------:R-:W2:Y:S01]  /*0020*/  LDC.64 R4, c[0x0][0x218] ;  /* 0x00008600ff047b82 */ /* 0x000ea20000000a00 */
[----:B------:R-:W-:Y:S01]  /*0030*/  CS2R R10, SRZ ;  /* 0x00000000000a7805 */ /* 0x000fe2000001ff00 */
[----:B------:R-:W-:Y:S01]  /*0040*/  ULDC.64 UR4, c[0x0][0x208] ;  /* 0x0000820000047ab9 */ /* 0x000fe20000000a00 */
[----:B------:R-:W3:Y:S01]  /*0050*/  S2R R7, SR_CTAID.X ;  /* 0x0000000000077919 */ /* 0x000ee20000002500 */
[----:B------:R-:W-:-:S04]  /*0060*/  ULDC.64 UR6, c[0x0][0x220] ;  /* 0x0000880000067ab9 */ /* 0x000fc80000000a00 */
[----:B------:R-:W4:Y:S01]  /*0070*/  LDC.64 R2, c[0x0][0x210] ;  /* 0x00008400ff027b82 */ /* 0x000f220000000a00 */
[----:B-1----:R-:W-:Y:S01]  /*0080*/  IMAD.SHL.U32 R0, R0, 0x2, RZ ;  /* 0x0000000200007824 */ /* 0x002fe200078e00ff */
[----:B---3--:R-:W-:-:S04]  /*0090*/  SHF.R.S32.HI R6, RZ, 0x17, R7 ;  /* 0x00000017ff067819 */ /* 0x008fc80000011407 */
[----:B------:R-:W-:-:S05]  /*00a0*/  LOP3.LUT R0, R0, 0xfe, RZ, 0xc0, !PT ;  /* 0x000000fe00007812 */ /* 0x000fca00078ec0ff */
[----:B------:R-:W-:Y:S01]  /*00b0*/  IMAD R7, R7, 0x100, R0 ;  /* 0x0000010007077824 */ /* 0x000fe200078e0200 */
[----:B------:R-:W-:-:S03]  /*00c0*/  SGXT R0, R6, 0x1 ;  /* 0x000000010600781a */ /* 0x000fc60000000200 */
[C---:B----4-:R-:W-:Y:S01]  /*00d0*/  IMAD.WIDE R2, R7.reuse, 0x4, R2 ;  /* 0x0000000407027825 */ /* 0x050fe200078e0202 */
[----:B------:R-:W-:Y:S02]  /*00e0*/  LEA.HI R0, R0, R7, RZ, 0x9 ;  /* 0x0000000700007211 */ /* 0x000fe400078f48ff */
[----:B------:R-:W-:Y:S02]  /*00f0*/  ISETP.GE.AND P2, PT, R7, 0x800, PT ;  /* 0x000008000700780c */ /* 0x000fe40003f46270 */
[----:B------:R-:W-:-:S05]  /*0100*/  LOP3.LUT R0, R0, 0xfffffe00, RZ, 0xc0, !PT ;  /* 0xfffffe0000007812 */ /* 0x000fca00078ec0ff */
[----:B------:R-:W-:-:S04]  /*0110*/  IMAD.IADD R9, R7, 0x1, -R0 ;  /* 0x0000000107097824 */ /* 0x000fc800078e0a00 */
[----:B--2---:R-:W-:Y:S01]  /*0120*/  IMAD.WIDE R4, R9, 0x4, R4 ;  /* 0x0000000409047825 */ /* 0x004fe200078e0204 */
[----:B------:R-:W-:-:S04]  /*0130*/  CS2R R8, SRZ ;  /* 0x0000000000087805 */ /* 0x000fc8000001ff00 */
[----:B------:R-:W2:Y:S04]  /*0140*/  @!P2 LDG.E.EL.64 R10, desc[UR4][R4.64] ;  /* 0x00000004040aa981 */ /* 0x000ea8000c2e1b00 */
[----:B------:R-:W2:Y:S01]  /*0150*/  @!P2 LDG.E.64 R8, desc[UR4][R2.64] ;  /* 0x000000040208a981 */ /* 0x000ea2000c1e1b00 */
[----:B------:R-:W-:-:S04]  /*0160*/  IADD3 R6, P3, R7, UR6, RZ ;  /* 0x0000000607067c10 */ /* 0x000fc8000ff7e0ff */
[----:B------:R-:W-:Y:S02]  /*0170*/  LEA.HI.X.SX32 R7, R7, UR7, 0x1, P3 ;  /* 0x0000000707077c11 */ /* 0x000fe400098f0eff */
[----:B--2---:R-:W-:Y:S02]  /*0180*/  FSETP.GT.AND P1, PT, R8, -R10, PT ;  /* 0x8000000a0800720b */ /* 0x004fe40003f24000 */
[----:B------:R-:W-:Y:S02]  /*0190*/  FSETP.GT.AND P0, PT, R9, -R11, PT ;  /* 0x8000000b0900720b */ /* 0x000fe40003f04000 */
[----:B------:R-:W-:Y:S02]  /*01a0*/  SEL R0, RZ, 0x1, !P1 ;  /* 0x00000001ff007807 */ /* 0x000fe40004800000 */
[----:B------:R-:W-:Y:S01]  /*01b0*/  SEL R13, RZ, 0x100, !P0 ;  /* 0x00000100ff0d7807 */ /* 0x000fe20004000000 */
[----:B------:R-:W-:-:S04]  /*01c0*/  FADD R8, R10, R8 ;  /* 0x000000080a087221 */ /* 0x000fc80000000000 */
[----:B------:R-:W-:Y:S02]  /*01d0*/  IMAD.IADD R13, R0, 0x1, R13 ;  /* 0x00000001000d7824 */ /* 0x000fe400078e020d */
[----:B------:R-:W-:Y:S01]  /*01e0*/  FADD R9, R11, R9 ;  /* 0x000000090b097221 */ /* 0x000fe20000000000 */
[----:B------:R-:W-:Y:S02]  /*01f0*/  @!P1 FMUL R8, R8, 0.0099999997764825820923 ;  /* 0x3c23d70a08089820 */ /* 0x000fe40000400000 */
[----:B------:R1:W-:Y:S01]  /*0200*/  @!P2 STG.E.U16 desc[UR4][R6.64], R13 ;  /* 0x0000000d0600a986 */ /* 0x0003e2000c101504 */
[----:B------:R-:W-:Y:S01]  /*0210*/  @!P0 FMUL R9, R9, 0.0099999997764825820923 ;  /* 0x3c23d70a09098820 */ /* 0x000fe20000400000 */
[----:B------:R-:W-:Y:S06]  /*0220*/  @P2 EXIT ;  /* 0x000000000000294d */ /* 0x000fec0003800000 */
[----:B------:R-:W-:Y:S01]  /*0230*/  STG.E.64 desc[UR4][R2.64], R8 ;  /* 0x0000000802007986 */ /* 0x000fe2000c101b04 */
[----:B------:R-:W-:Y:S05]  /*0240*/  EXIT ;  /* 0x000000000000794d */ /* 0x000fea0003800000 */
.L_x_0:
[----:B------:R-:W-:-:S00]  /*0250*/  BRA `(.L_x_0) ;  /* 0xfffffffc00fc7947 */ /* 0x000fc0000383ffff */
[----:B------:R-:W-:-:S00]  /*0260*/  NOP ;  /* 0x0000000000007918 */ /* 0x000fc00000000000 */
        /* <DEDUP_REMOVED lines=9> */
.L_x_1:


//--------------------- .nv.constant0.triton_poi_fused_convolution_leaky_relu_59 --------------------------
	.section	.nv.constant0.triton_poi_fused_convolution_leaky_relu_59,"a",@progbits
	.sectionflags	@""
	.align	4
.nv.constant0.triton_poi_fused_convolution_leaky_relu_59:
	.zero		556
